//
// Generated by NVIDIA NVVM Compiler
//
// Compiler Build ID: CL-36424714
// Cuda compilation tools, release 13.0, V13.0.88
// Based on NVVM 20.0.0
//

.version 9.0
.target sm_100
.address_size 64

	// .globl	compute

.visible .entry compute(
	.param .u64 .ptr .align 1 compute_param_0,
	.param .u64 .ptr .align 1 compute_param_1,
	.param .u64 .ptr .align 1 compute_param_2,
	.param .u64 .ptr .align 1 compute_param_3,
	.param .u64 .ptr .align 1 compute_param_4,
	.param .u32 compute_param_5,
	.param .align 16 .b8 compute_param_6[16],
	.param .align 16 .b8 compute_param_7[32],
	.param .align 16 .b8 compute_param_8[16],
	.param .u32 compute_param_9,
	.param .f64 compute_param_10
)
{
	.reg .pred 	%p<19>;
	.reg .b32 	%r<30>;
	.reg .b32 	%f<63>;
	.reg .b64 	%rd<19>;
	.reg .b64 	%fd<24>;

	ld.param.u64 	%rd1, [compute_param_0];
	ld.param.u64 	%rd2, [compute_param_1];
	ld.param.u64 	%rd3, [compute_param_2];
	ld.param.u64 	%rd4, [compute_param_3];
	ld.param.u64 	%rd5, [compute_param_4];
	ld.param.u32 	%r11, [compute_param_5];
	ld.param.v4.u32 	{%r12, %r13, %r14, %r15}, [compute_param_6];
	ld.param.v2.f64 	{%fd1, %fd2}, [compute_param_7];
	ld.param.v2.f64 	{%fd3, %fd4}, [compute_param_7+16];
	ld.param.v2.f64 	{%fd5, %fd6}, [compute_param_8];
	ld.param.u32 	%r16, [compute_param_9];
	ld.param.f64 	%fd11, [compute_param_10];
	mov.u32 	%r17, %ctaid.x;
	mov.u32 	%r18, %ntid.x;
	mov.u32 	%r19, %tid.x;
	mad.lo.s32 	%r2, %r17, %r18, %r19;
	setp.ge.u32 	%p1, %r2, %r14;
	@%p1 bra 	$L__BB0_13;
	mov.u32 	%r20, %ctaid.y;
	mov.u32 	%r21, %ntid.y;
	mov.u32 	%r22, %tid.y;
	mad.lo.s32 	%r3, %r20, %r21, %r22;
	setp.ge.u32 	%p2, %r3, %r15;
	mov.f64 	%fd22, 0d3FF0000000000000;
	mov.f64 	%fd23, 0d0000000000000000;
	@%p2 bra 	$L__BB0_13;
	cvt.rn.f32.f64 	%f28, %fd1;
	cvt.rn.f32.u32 	%f29, %r2;
	cvt.rn.f32.f64 	%f30, %fd3;
	fma.rn.f32 	%f61, %f29, %f30, %f28;
	cvt.rn.f32.f64 	%f31, %fd2;
	cvt.rn.f32.u32 	%f32, %r3;
	cvt.rn.f32.f64 	%f33, %fd4;
	fma.rn.f32 	%f62, %f32, %f33, %f31;
	setp.eq.s32 	%p3, %r11, 3;
	cvt.rn.f32.f64 	%f34, %fd5;
	selp.f32 	%f3, %f34, %f61, %p3;
	cvt.rn.f32.f64 	%f35, %fd6;
	selp.f32 	%f4, %f35, %f62, %p3;
	cvt.rn.f32.f64 	%f5, %fd11;
	setp.lt.s32 	%p4, %r16, 1;
	mov.b32 	%r29, 0;
	@%p4 bra 	$L__BB0_11;
	setp.eq.s32 	%p5, %r11, 2;
	@%p5 bra 	$L__BB0_7;
	mov.b32 	%r28, 0;
$L__BB0_5:
	mul.f32 	%f22, %f61, %f61;
	mul.f32 	%f23, %f62, %f62;
	add.f32 	%f36, %f22, %f23;
	setp.ge.f32 	%p6, %f36, %f5;
	mov.u32 	%r29, %r28;
	@%p6 bra 	$L__BB0_11;
	sub.f32 	%f37, %f22, %f23;
	add.f32 	%f24, %f3, %f37;
	add.f32 	%f38, %f61, %f61;
	fma.rn.f32 	%f62, %f38, %f62, %f4;
	setp.neu.f32 	%p7, %f24, 0f00000000;
	setp.neu.f32 	%p8, %f62, 0f00000000;
	or.pred  	%p9, %p7, %p8;
	add.s32 	%r28, %r28, 1;
	setp.ne.s32 	%p10, %r28, %r16;
	and.pred  	%p11, %p9, %p10;
	mov.f32 	%f61, %f24;
	mov.u32 	%r29, %r16;
	@%p11 bra 	$L__BB0_5;
	bra.uni 	$L__BB0_11;
$L__BB0_7:
	mov.f32 	%f57, 0f3F800000;
	mov.f32 	%f58, 0f00000000;
	mov.b32 	%r26, 0;
$L__BB0_8:
	mul.f32 	%f10, %f61, %f61;
	mul.f32 	%f11, %f62, %f62;
	add.f32 	%f42, %f10, %f11;
	setp.ge.f32 	%p12, %f42, %f5;
	mov.u32 	%r29, %r26;
	@%p12 bra 	$L__BB0_10;
	mul.f32 	%f43, %f61, %f57;
	mul.f32 	%f44, %f62, %f58;
	sub.f32 	%f45, %f43, %f44;
	fma.rn.f32 	%f12, %f45, 0f40000000, 0f3F800000;
	mul.f32 	%f46, %f61, %f58;
	fma.rn.f32 	%f47, %f62, %f57, %f46;
	add.f32 	%f58, %f47, %f47;
	sub.f32 	%f48, %f10, %f11;
	add.f32 	%f14, %f3, %f48;
	add.f32 	%f49, %f61, %f61;
	fma.rn.f32 	%f62, %f49, %f62, %f4;
	setp.neu.f32 	%p13, %f14, 0f00000000;
	setp.neu.f32 	%p14, %f62, 0f00000000;
	or.pred  	%p15, %p13, %p14;
	add.s32 	%r26, %r26, 1;
	setp.ne.s32 	%p16, %r26, %r16;
	and.pred  	%p17, %p15, %p16;
	mov.f32 	%f57, %f12;
	mov.f32 	%f61, %f14;
	mov.u32 	%r29, %r16;
	@%p17 bra 	$L__BB0_8;
$L__BB0_10:
	cvt.f64.f32 	%fd22, %f57;
	cvt.f64.f32 	%fd23, %f58;
$L__BB0_11:
	mad.lo.s32 	%r10, %r14, %r3, %r2;
	cvta.to.global.u64 	%rd6, %rd1;
	mul.wide.s32 	%rd7, %r10, 4;
	add.s64 	%rd8, %rd6, %rd7;
	st.global.u32 	[%rd8], %r29;
	cvt.f64.f32 	%fd18, %f61;
	cvta.to.global.u64 	%rd9, %rd2;
	mul.wide.s32 	%rd10, %r10, 8;
	add.s64 	%rd11, %rd9, %rd10;
	st.global.f64 	[%rd11], %fd18;
	cvt.f64.f32 	%fd19, %f62;
	cvta.to.global.u64 	%rd12, %rd3;
	add.s64 	%rd13, %rd12, %rd10;
	st.global.f64 	[%rd13], %fd19;
	setp.ne.s32 	%p18, %r11, 2;
	@%p18 bra 	$L__BB0_13;
	cvta.to.global.u64 	%rd14, %rd4;
	add.s64 	%rd16, %rd14, %rd10;
	st.global.f64 	[%rd16], %fd22;
	cvta.to.global.u64 	%rd17, %rd5;
	add.s64 	%rd18, %rd17, %rd10;
	st.global.f64 	[%rd18], %fd23;
$L__BB0_13:
	ret;

}


// ===== COMPILED SASS (sm_100) =====

	.target	sm_100

	.elftype	@"ET_EXEC"


//--------------------- .note.nv.tkinfo           --------------------------
	.section	.note.nv.tkinfo,"",@"SHT_NOTE"
	.sectionflags	@"SHF_NOTE_NV_TKINFO"
	.tkinfo
        /*0018*/ 	.word	0x00000002
        /*0030*/ 	.string	""
        /*0030*/ 	.string	"ptxas"
        /*0030*/ 	.string	"Cuda compilation tools, release 13.0, V13.0.88"
        /*0030*/ 	.string	"Build cuda_13.0.r13.0/compiler.36424714_0"
        /*0030*/ 	.string	"-arch sm_100 -m 64 "



//--------------------- .note.nv.cuinfo           --------------------------
	.section	.note.nv.cuinfo,"",@"SHT_NOTE"
	.sectionflags	@"SHF_NOTE_NV_CUINFO"
        /*0018*/ 	.short	0x0002
        /*001a*/ 	.short	0x0064
        /*001c*/ 	.short	0x0082
	.zero		2


//--------------------- .nv.info                  --------------------------
	.section	.nv.info,"",@"SHT_CUDA_INFO"
	.align	4


	//----- nvinfo : EIATTR_REGCOUNT
	.align		4
        /*0000*/ 	.byte	0x04, 0x2f
        /*0002*/ 	.short	(.L_1 - .L_0)
	.align		4
.L_0:
        /*0004*/ 	.word	index@(compute)
        /*0008*/ 	.word	0x00000018


	//----- nvinfo : EIATTR_FRAME_SIZE
	.align		4
.L_1:
        /*000c*/ 	.byte	0x04, 0x11
        /*000e*/ 	.short	(.L_3 - .L_2)
	.align		4
.L_2:
        /*0010*/ 	.word	index@(compute)
        /*0014*/ 	.word	0x00000000


	//----- nvinfo : EIATTR_MIN_STACK_SIZE
	.align		4
.L_3:
        /*0018*/ 	.byte	0x04, 0x12
        /*001a*/ 	.short	(.L_5 - .L_4)
	.align		4
.L_4:
        /*001c*/ 	.word	index@(compute)
        /*0020*/ 	.word	0x00000000
.L_5:


//--------------------- .nv.compat                --------------------------
	.section	.nv.compat,"",@"SHT_CUDA_COMPAT_INFO"
	.align	4
        /*0000*/ 	.byte	0x02, 0x09, 0x00, 0x00, 0x02, 0x02, 0x01, 0x00, 0x02, 0x05, 0x05, 0x00, 0x03, 0x07, 0x01, 0x01
        /*0010*/ 	.byte	0x02, 0x03, 0x00, 0x00, 0x02, 0x06, 0x01, 0x00, 0x04, 0x0b, 0x08, 0x00, 0x09, 0x00, 0x00, 0x00
        /*0020*/ 	.byte	0x00, 0x00, 0x00, 0x00


//--------------------- .nv.info.compute          --------------------------
	.section	.nv.info.compute,"",@"SHT_CUDA_INFO"
	.sectionflags	@""
	.align	4


	//----- nvinfo : EIATTR_CUDA_API_VERSION
	.align		4
        /*0000*/ 	.byte	0x04, 0x37
        /*0002*/ 	.short	(.L_7 - .L_6)
.L_6:
        /*0004*/ 	.word	0x00000082


	//----- nvinfo : EIATTR_KPARAM_INFO
	.align		4
.L_7:
        /*0008*/ 	.byte	0x04, 0x17
        /*000a*/ 	.short	(.L_9 - .L_8)
.L_8:
        /*000c*/ 	.word	0x00000000
        /*0010*/ 	.short	0x000a
        /*0012*/ 	.short	0x0078
        /*0014*/ 	.byte	0x00, 0xf0, 0x21, 0x00


	//----- nvinfo : EIATTR_KPARAM_INFO
	.align		4
.L_9:
        /*0018*/ 	.byte	0x04, 0x17
        /*001a*/ 	.short	(.L_11 - .L_10)
.L_10:
        /*001c*/ 	.word	0x00000000
        /*0020*/ 	.short	0x0009
        /*0022*/ 	.short	0x0070
        /*0024*/ 	.byte	0x00, 0xf0, 0x11, 0x00


	//----- nvinfo : EIATTR_KPARAM_INFO
	.align		4
.L_11:
        /*0028*/ 	.byte	0x04, 0x17
        /*002a*/ 	.short	(.L_13 - .L_12)
.L_12:
        /*002c*/ 	.word	0x00000000
        /*0030*/ 	.short	0x0008
        /*0032*/ 	.short	0x0060
        /*0034*/ 	.byte	0x00, 0xf0, 0x41, 0x00


	//----- nvinfo : EIATTR_KPARAM_INFO
	.align		4
.L_13:
        /*0038*/ 	.byte	0x04, 0x17
        /*003a*/ 	.short	(.L_15 - .L_14)
.L_14:
        /*003c*/ 	.word	0x00000000
        /*0040*/ 	.short	0x0007
        /*0042*/ 	.short	0x0040
        /*0044*/ 	.byte	0x00, 0xf0, 0x81, 0x00


	//----- nvinfo : EIATTR_KPARAM_INFO
	.align		4
.L_15:
        /*0048*/ 	.byte	0x04, 0x17
        /*004a*/ 	.short	(.L_17 - .L_16)
.L_16:
        /*004c*/ 	.word	0x00000000
        /*0050*/ 	.short	0x0006
        /*0052*/ 	.short	0x0030
        /*0054*/ 	.byte	0x00, 0xf0, 0x41, 0x00


	//----- nvinfo : EIATTR_KPARAM_INFO
	.align		4
.L_17:
        /*0058*/ 	.byte	0x04, 0x17
        /*005a*/ 	.short	(.L_19 - .L_18)
.L_18:
        /*005c*/ 	.word	0x00000000
        /*0060*/ 	.short	0x0005
        /*0062*/ 	.short	0x0028
        /*0064*/ 	.byte	0x00, 0xf0, 0x11, 0x00


	//----- nvinfo : EIATTR_KPARAM_INFO
	.align		4
.L_19:
        /*0068*/ 	.byte	0x04, 0x17
        /*006a*/ 	.short	(.L_21 - .L_20)
.L_20:
        /*006c*/ 	.word	0x00000000
        /*0070*/ 	.short	0x0004
        /*0072*/ 	.short	0x0020
        /*0074*/ 	.byte	0x00, 0xf5, 0x21, 0x00


	//----- nvinfo : EIATTR_KPARAM_INFO
	.align		4
.L_21:
        /*0078*/ 	.byte	0x04, 0x17
        /*007a*/ 	.short	(.L_23 - .L_22)
.L_22:
        /*007c*/ 	.word	0x00000000
        /*0080*/ 	.short	0x0003
        /*0082*/ 	.short	0x0018
        /*0084*/ 	.byte	0x00, 0xf5, 0x21, 0x00


	//----- nvinfo : EIATTR_KPARAM_INFO
	.align		4
.L_23:
        /*0088*/ 	.byte	0x04, 0x17
        /*008a*/ 	.short	(.L_25 - .L_24)
.L_24:
        /*008c*/ 	.word	0x00000000
        /*0090*/ 	.short	0x0002
        /*0092*/ 	.short	0x0010
        /*0094*/ 	.byte	0x00, 0xf5, 0x21, 0x00


	//----- nvinfo : EIATTR_KPARAM_INFO
	.align		4
.L_25:
        /*0098*/ 	.byte	0x04, 0x17
        /*009a*/ 	.short	(.L_27 - .L_26)
.L_26:
        /*009c*/ 	.word	0x00000000
        /*00a0*/ 	.short	0x0001
        /*00a2*/ 	.short	0x0008
        /*00a4*/ 	.byte	0x00, 0xf5, 0x21, 0x00


	//----- nvinfo : EIATTR_KPARAM_INFO
	.align		4
.L_27:
        /*00a8*/ 	.byte	0x04, 0x17
        /*00aa*/ 	.short	(.L_29 - .L_28)
.L_28:
        /*00ac*/ 	.word	0x00000000
        /*00b0*/ 	.short	0x0000
        /*00b2*/ 	.short	0x0000
        /*00b4*/ 	.byte	0x00, 0xf5, 0x21, 0x00


	//----- nvinfo : EIATTR_SPARSE_MMA_MASK
	.align		4
.L_29:
        /*00b8*/ 	.byte	0x03, 0x50
        /*00ba*/ 	.short	0x0000


	//----- nvinfo : EIATTR_MAXREG_COUNT
	.align		4
        /*00bc*/ 	.byte	0x03, 0x1b
        /*00be*/ 	.short	0x00ff


	//----- nvinfo : EIATTR_MERCURY_ISA_VERSION
	.align		4
        /*00c0*/ 	.byte	0x03, 0x5f
        /*00c2*/ 	.short	0x0101


	//----- nvinfo : EIATTR_VRC_CTA_INIT_COUNT
	.align		4
        /*00c4*/ 	.byte	0x02, 0x4a
	.zero		1
	.zero		1


	//----- nvinfo : EIATTR_EXIT_INSTR_OFFSETS
	.align		4
        /*00c8*/ 	.byte	0x04, 0x1c
        /*00ca*/ 	.short	(.L_31 - .L_30)


	//   ....[0]....
.L_30:
        /*00cc*/ 	.word	0x00000070


	//   ....[1]....
        /*00d0*/ 	.word	0x000000e0


	//   ....[2]....
        /*00d4*/ 	.word	0x00000720


	//   ....[3]....
        /*00d8*/ 	.word	0x00000790


	//----- nvinfo : EIATTR_CRS_STACK_SIZE
	.align		4
.L_31:
        /*00dc*/ 	.byte	0x04, 0x1e
        /*00de*/ 	.short	(.L_33 - .L_32)
.L_32:
        /*00e0*/ 	.word	0x00000000


	//----- nvinfo : EIATTR_CBANK_PARAM_SIZE
	.align		4
.L_33:
        /*00e4*/ 	.byte	0x03, 0x19
        /*00e6*/ 	.short	0x0080


	//----- nvinfo : EIATTR_PARAM_CBANK
	.align		4
        /*00e8*/ 	.byte	0x04, 0x0a
        /*00ea*/ 	.short	(.L_35 - .L_34)
	.align		4
.L_34:
        /*00ec*/ 	.word	index@(.nv.constant0.compute)
        /*00f0*/ 	.short	0x0380
        /*00f2*/ 	.short	0x0080


	//----- nvinfo : EIATTR_SW_WAR
	.align		4
.L_35:
        /*00f4*/ 	.byte	0x04, 0x36
        /*00f6*/ 	.short	(.L_37 - .L_36)
.L_36:
        /*00f8*/ 	.word	0x00000008
.L_37:


//--------------------- .nv.callgraph             --------------------------
	.section	.nv.callgraph,"",@"SHT_CUDA_CALLGRAPH"
	.align	4
	.sectionentsize	8
	.align		4
        /*0000*/ 	.word	0x00000000
	.align		4
        /*0004*/ 	.word	0xffffffff
	.align		4
        /*0008*/ 	.word	0x00000000
	.align		4
        /*000c*/ 	.word	0xfffffffe
	.align		4
        /*0010*/ 	.word	0x00000000
	.align		4
        /*0014*/ 	.word	0xfffffffd
	.align		4
        /*0018*/ 	.word	0x00000000
	.align		4
        /*001c*/ 	.word	0xfffffffc


//--------------------- .text.compute             --------------------------
	.section	.text.compute,"ax",@progbits
	.align	128
        .global         compute
        .type           compute,@function
        .size           compute,(.L_x_9 - compute)
        .other          compute,@"STO_CUDA_ENTRY STV_DEFAULT"
compute:
.text.compute:
[----:B------:R-:W-:Y:S01]  /*0000*/  LDC R1, c[0x0][0x37c] ;  /* 0x0000df00ff017b82 */ /* 0x000fe20000000800 */
[----:B------:R-:W0:Y:S07]  /*0010*/  S2R R3, SR_TID.X ;  /* 0x0000000000037919 */ /* 0x000e2e0000002100 */
[----:B------:R-:W0:Y:S01]  /*0020*/  S2UR UR4, SR_CTAID.X ;  /* 0x00000000000479c3 */ /* 0x000e220000002500 */
[----:B------:R-:W1:Y:S07]  /*0030*/  LDCU UR5, c[0x0][0x3b8] ;  /* 0x00007700ff0577ac */ /* 0x000e6e0008000800 */
[----:B------:R-:W0:Y:S02]  /*0040*/  LDC R6, c[0x0][0x360] ;  /* 0x0000d800ff067b82 */ /* 0x000e240000000800 */
[----:B0-----:R-:W-:-:S05]  /*0050*/  IMAD R6, R6, UR4, R3 ;  /* 0x0000000406067c24 */ /* 0x001fca000f8e0203 */
[----:B-1----:R-:W-:-:S13]  /*0060*/  ISETP.GE.U32.AND P0, PT, R6, UR5, PT ;  /* 0x0000000506007c0c */ /* 0x002fda000bf06070 */
[----:B------:R-:W-:Y:S05]  /*0070*/  @P0 EXIT ;  /* 0x000000000000094d */ /* 0x000fea0003800000 */
[----:B------:R-:W0:Y:S01]  /*0080*/  S2R R0, SR_TID.Y ;  /* 0x0000000000007919 */ /* 0x000e220000002200 */
[----:B------:R-:W0:Y:S01]  /*0090*/  S2UR UR4, SR_CTAID.Y ;  /* 0x00000000000479c3 */ /* 0x000e220000002600 */
[----:B------:R-:W1:Y:S07]  /*00a0*/  LDCU UR5, c[0x0][0x3bc] ;  /* 0x00007780ff0577ac */ /* 0x000e6e0008000800 */
[----:B------:R-:W0:Y:S02]  /*00b0*/  LDC R7, c[0x0][0x364] ;  /* 0x0000d900ff077b82 */ /* 0x000e240000000800 */
[----:B0-----:R-:W-:-:S05]  /*00c0*/  IMAD R7, R7, UR4, R0 ;  /* 0x0000000407077c24 */ /* 0x001fca000f8e0200 */
[----:B-1----:R-:W-:-:S13]  /*00d0*/  ISETP.GE.U32.AND P0, PT, R7, UR5, PT ;  /* 0x0000000507007c0c */ /* 0x002fda000bf06070 */
[----:B------:R-:W-:Y:S05]  /*00e0*/  @P0 EXIT ;  /* 0x000000000000094d */ /* 0x000fea0003800000 */
[----:B------:R-:W0:Y:S01]  /*00f0*/  LDCU.128 UR4, c[0x0][0x3c0] ;  /* 0x00007800ff0477ac */ /* 0x000e220008000c00 */
[----:B------:R-:W1:Y:S01]  /*0100*/  LDC R12, c[0x0][0x3a8] ;  /* 0x0000ea00ff0c7b82 */ /* 0x000e620000000800 */
[----:B------:R-:W-:Y:S01]  /*0110*/  I2FP.F32.U32 R0, R6 ;  /* 0x0000000600007245 */ /* 0x000fe20000201000 */
[----:B------:R-:W2:Y:S01]  /*0120*/  LDCU.128 UR8, c[0x0][0x3d0] ;  /* 0x00007a00ff0877ac */ /* 0x000ea20008000c00 */
[----:B------:R-:W-:Y:S01]  /*0130*/  I2FP.F32.U32 R3, R7 ;  /* 0x0000000700037245 */ /* 0x000fe20000201000 */
[----:B------:R-:W3:Y:S01]  /*0140*/  LDCU.128 UR12, c[0x0][0x3e0] ;  /* 0x00007c00ff0c77ac */ /* 0x000ee20008000c00 */
[----:B0-----:R-:W-:Y:S01]  /*0150*/  F2F.F32.F64 R8, UR6 ;  /* 0x0000000600087d10 */ /* 0x001fe20008301000 */
[----:B------:R-:W0:Y:S01]  /*0160*/  LDCU UR6, c[0x0][0x3f0] ;  /* 0x00007e00ff0677ac */ /* 0x000e220008000800 */
[----:B-1----:R-:W-:-:S06]  /*0170*/  ISETP.NE.AND P0, PT, R12, 0x3, PT ;  /* 0x000000030c00780c */ /* 0x002fcc0003f05270 */
[----:B------:R-:W-:Y:S01]  /*0180*/  F2F.F32.F64 R9, UR4 ;  /* 0x0000000400097d10 */ /* 0x000fe20008301000 */
[----:B------:R-:W1:Y:S07]  /*0190*/  LDCU.64 UR4, c[0x0][0x358] ;  /* 0x00006b00ff0477ac */ /* 0x000e6e0008000a00 */
[----:B--2---:R-:W2:Y:S01]  /*01a0*/  F2F.F32.F64 R2, UR8 ;  /* 0x0000000800027d10 */ /* 0x004ea20008301000 */
[----:B0-----:R-:W-:-:S07]  /*01b0*/  UISETP.GE.AND UP0, UPT, UR6, 0x1, UPT ;  /* 0x000000010600788c */ /* 0x001fce000bf06270 */
[----:B------:R-:W0:Y:S01]  /*01c0*/  F2F.F32.F64 R4, UR10 ;  /* 0x0000000a00047d10 */ /* 0x000e220008301000 */
[----:B--2---:R-:W-:-:S07]  /*01d0*/  FFMA R9, R0, R2, R9 ;  /* 0x0000000200097223 */ /* 0x004fce0000000009 */
[----:B---3--:R-:W2:Y:S01]  /*01e0*/  F2F.F32.F64 R10, UR12 ;  /* 0x0000000c000a7d10 */ /* 0x008ea20008301000 */
[----:B------:R-:W-:Y:S01]  /*01f0*/  HFMA2 R0, -RZ, RZ, 0, 0 ;  /* 0x00000000ff007431 */ /* 0x000fe200000001ff */
[----:B------:R-:W-:Y:S01]  /*0200*/  MOV R2, 0x0 ;  /* 0x0000000000027802 */ /* 0x000fe20000000f00 */
[----:B0-----:R-:W-:-:S05]  /*0210*/  FFMA R8, R3, R4, R8 ;  /* 0x0000000403087223 */ /* 0x001fca0000000008 */
[----:B------:R-:W0:Y:S01]  /*0220*/  F2F.F32.F64 R13, UR14 ;  /* 0x0000000e000d7d10 */ /* 0x000e220008301000 */
[----:B------:R-:W-:Y:S01]  /*0230*/  HFMA2 R3, -RZ, RZ, 1.984375, 0 ;  /* 0x3ff00000ff037431 */ /* 0x000fe200000001ff */
[----:B------:R-:W-:Y:S02]  /*0240*/  CS2R R4, SRZ ;  /* 0x0000000000047805 */ /* 0x000fe4000001ff00 */
[----:B--2---:R-:W-:Y:S02]  /*0250*/  FSEL R10, R10, R9, !P0 ;  /* 0x000000090a0a7208 */ /* 0x004fe40004000000 */
[----:B0-----:R-:W-:Y:S01]  /*0260*/  FSEL R13, R13, R8, !P0 ;  /* 0x000000080d0d7208 */ /* 0x001fe20004000000 */
[----:B-1----:R-:W-:Y:S06]  /*0270*/  BRA.U !UP0, `(.L_x_0) ;  /* 0x0000000108ec7547 */ /* 0x002fec000b800000 */
[----:B------:R-:W0:Y:S01]  /*0280*/  LDCU.64 UR6, c[0x0][0x3f8] ;  /* 0x00007f00ff0677ac */ /* 0x000e220008000a00 */
[----:B------:R-:W-:Y:S01]  /*0290*/  ISETP.NE.AND P0, PT, R12, 0x2, PT ;  /* 0x000000020c00780c */ /* 0x000fe20003f05270 */
[----:B0-----:R-:W0:-:S12]  /*02a0*/  F2F.F32.F64 R11, UR6 ;  /* 0x00000006000b7d10 */ /* 0x001e180008301000 */
[----:B------:R-:W-:Y:S05]  /*02b0*/  @!P0 BRA `(.L_x_1) ;  /* 0x0000000000588947 */ /* 0x000fea0003800000 */
[----:B------:R-:W-:Y:S01]  /*02c0*/  HFMA2 R12, -RZ, RZ, 0, 0 ;  /* 0x00000000ff0c7431 */ /* 0x000fe200000001ff */
[----:B------:R-:W-:Y:S01]  /*02d0*/  BSSY.RECONVERGENT B0, `(.L_x_2) ;  /* 0x0000013000007945 */ /* 0x000fe20003800200 */
[----:B------:R-:W1:Y:S01]  /*02e0*/  LDCU UR6, c[0x0][0x3f0] ;  /* 0x00007e00ff0677ac */ /* 0x000e620008000800 */
[----:B------:R-:W2:Y:S04]  /*02f0*/  LDCU UR7, c[0x0][0x3f0] ;  /* 0x00007e00ff0777ac */ /* 0x000ea80008000800 */
.L_x_4:
[----:B------:R-:W-:Y:S01]  /*0300*/  FMUL R14, R9, R9 ;  /* 0x00000009090e7220 */ /* 0x000fe20000400000 */
[----:B------:R-:W-:-:S04]  /*0310*/  FMUL R15, R8, R8 ;  /* 0x00000008080f7220 */ /* 0x000fc80000400000 */
[----:B------:R-:W-:-:S05]  /*0320*/  FADD R0, R14, R15 ;  /* 0x0000000f0e007221 */ /* 0x000fca0000000000 */
[----:B0-----:R-:W-:Y:S02]  /*0330*/  FSETP.GE.AND P0, PT, R0, R11, PT ;  /* 0x0000000b0000720b */ /* 0x001fe40003f06000 */
[----:B------:R-:W-:-:S11]  /*0340*/  MOV R0, R12 ;  /* 0x0000000c00007202 */ /* 0x000fd60000000f00 */
[----:B------:R-:W-:Y:S05]  /*0350*/  @P0 BRA `(.L_x_3) ;  /* 0x0000000000280947 */ /* 0x000fea0003800000 */
[----:B------:R-:W-:Y:S01]  /*0360*/  FADD R0, R9, R9 ;  /* 0x0000000909007221 */ /* 0x000fe20000000000 */
[----:B------:R-:W-:Y:S01]  /*0370*/  FADD R9, R14, -R15 ;  /* 0x8000000f0e097221 */ /* 0x000fe20000000000 */
[----:B------:R-:W-:Y:S02]  /*0380*/  IADD3 R12, PT, PT, R12, 0x1, RZ ;  /* 0x000000010c0c7810 */ /* 0x000fe40007ffe0ff */
[----:B------:R-:W-:Y:S01]  /*0390*/  FFMA R8, R8, R0, R13 ;  /* 0x0000000008087223 */ /* 0x000fe2000000000d */
[----:B------:R-:W-:Y:S01]  /*03a0*/  FADD R9, R10, R9 ;  /* 0x000000090a097221 */ /* 0x000fe20000000000 */
[----:B--2---:R-:W-:Y:S02]  /*03b0*/  ISETP.NE.AND P1, PT, R12, UR7, PT ;  /* 0x000000070c007c0c */ /* 0x004fe4000bf25270 */
[----:B-1----:R-:W-:Y:S02]  /*03c0*/  MOV R0, UR6 ;  /* 0x0000000600007c02 */ /* 0x002fe40008000f00 */
[----:B------:R-:W-:-:S04]  /*03d0*/  FSETP.NEU.AND P0, PT, R8, RZ, PT ;  /* 0x000000ff0800720b */ /* 0x000fc80003f0d000 */
[----:B------:R-:W-:-:S13]  /*03e0*/  FSETP.NEU.OR P0, PT, R9, RZ, P0 ;  /* 0x000000ff0900720b */ /* 0x000fda000070d400 */
[----:B------:R-:W-:Y:S05]  /*03f0*/  @P0 BRA P1, `(.L_x_4) ;  /* 0xfffffffc00c00947 */ /* 0x000fea000083ffff */
.L_x_3:
[----:B-12---:R-:W-:Y:S05]  /*0400*/  BSYNC.RECONVERGENT B0 ;  /* 0x0000000000007941 */ /* 0x006fea0003800200 */
.L_x_2:
[----:B------:R-:W-:Y:S05]  /*0410*/  BRA `(.L_x_0) ;  /* 0x0000000000847947 */ /* 0x000fea0003800000 */
.L_x_1:
[----:B------:R-:W-:Y:S01]  /*0420*/  HFMA2 R2, -RZ, RZ, 1.875, 0 ;  /* 0x3f800000ff027431 */ /* 0x000fe200000001ff */
[----:B------:R-:W-:Y:S01]  /*0430*/  BSSY.RECONVERGENT B0, `(.L_x_5) ;  /* 0x000001d000007945 */ /* 0x000fe20003800200 */
[----:B------:R-:W-:Y:S01]  /*0440*/  HFMA2 R3, -RZ, RZ, 0, 0 ;  /* 0x00000000ff037431 */ /* 0x000fe200000001ff */
[----:B------:R-:W-:Y:S01]  /*0450*/  MOV R4, RZ ;  /* 0x000000ff00047202 */ /* 0x000fe20000000f00 */
[----:B------:R-:W1:Y:S01]  /*0460*/  LDCU UR7, c[0x0][0x3f0] ;  /* 0x00007e00ff0777ac */ /* 0x000e620008000800 */
[----:B------:R-:W-:Y:S01]  /*0470*/  MOV R17, 0x3f800000 ;  /* 0x3f80000000117802 */ /* 0x000fe20000000f00 */
[----:B------:R-:W2:Y:S06]  /*0480*/  LDCU UR6, c[0x0][0x3f0] ;  /* 0x00007e00ff0677ac */ /* 0x000eac0008000800 */
.L_x_7:
[----:B------:R-:W-:Y:S01]  /*0490*/  FMUL R15, R9, R9 ;  /* 0x00000009090f7220 */ /* 0x000fe20000400000 */
[----:B------:R-:W-:-:S04]  /*04a0*/  FMUL R12, R8, R8 ;  /* 0x00000008080c7220 */ /* 0x000fc80000400000 */
[----:B------:R-:W-:-:S05]  /*04b0*/  FADD R0, R15, R12 ;  /* 0x0000000c0f007221 */ /* 0x000fca0000000000 */
[----:B0-----:R-:W-:Y:S02]  /*04c0*/  FSETP.GE.AND P0, PT, R0, R11, PT ;  /* 0x0000000b0000720b */ /* 0x001fe40003f06000 */
[----:B------:R-:W-:-:S11]  /*04d0*/  MOV R0, R3 ;  /* 0x0000000300007202 */ /* 0x000fd60000000f00 */
[----:B------:R-:W-:Y:S05]  /*04e0*/  @P0 BRA `(.L_x_6) ;  /* 0x0000000000440947 */ /* 0x000fea0003800000 */
[CC--:B------:R-:W-:Y:S01]  /*04f0*/  FMUL R5, R9.reuse, R4.reuse ;  /* 0x0000000409057220 */ /* 0x0c0fe20000400000 */
[----:B------:R-:W-:Y:S01]  /*0500*/  FADD R0, R9, R9 ;  /* 0x0000000909007221 */ /* 0x000fe20000000000 */
[C---:B------:R-:W-:Y:S01]  /*0510*/  FMUL R4, R8.reuse, R4 ;  /* 0x0000000408047220 */ /* 0x040fe20000400000 */
[----:B------:R-:W-:Y:S01]  /*0520*/  FADD R15, R15, -R12 ;  /* 0x8000000c0f0f7221 */ /* 0x000fe20000000000 */
[C---:B------:R-:W-:Y:S01]  /*0530*/  FFMA R5, R8.reuse, R2, R5 ;  /* 0x0000000208057223 */ /* 0x040fe20000000005 */
[----:B------:R-:W-:Y:S01]  /*0540*/  FFMA R8, R8, R0, R13 ;  /* 0x0000000008087223 */ /* 0x000fe2000000000d */
[----:B------:R-:W-:Y:S01]  /*0550*/  IADD3 R3, PT, PT, R3, 0x1, RZ ;  /* 0x0000000103037810 */ /* 0x000fe20007ffe0ff */
[----:B------:R-:W-:Y:S01]  /*0560*/  FADD R15, R10, R15 ;  /* 0x0000000f0a0f7221 */ /* 0x000fe20000000000 */
[----:B------:R-:W-:Y:S01]  /*0570*/  FFMA R4, R9, R2, -R4 ;  /* 0x0000000209047223 */ /* 0x000fe20000000804 */
[----:B-1----:R-:W-:Y:S02]  /*0580*/  MOV R0, UR7 ;  /* 0x0000000700007c02 */ /* 0x002fe40008000f00 */
[----:B------:R-:W-:Y:S01]  /*0590*/  FSETP.NEU.AND P0, PT, R8, RZ, PT ;  /* 0x000000ff0800720b */ /* 0x000fe20003f0d000 */
[----:B------:R-:W-:Y:S01]  /*05a0*/  FFMA R2, R4, 2, R17 ;  /* 0x4000000004027823 */ /* 0x000fe20000000011 */
[----:B--2---:R-:W-:Y:S01]  /*05b0*/  ISETP.NE.AND P1, PT, R3, UR6, PT ;  /* 0x0000000603007c0c */ /* 0x004fe2000bf25270 */
[----:B------:R-:W-:Y:S01]  /*05c0*/  FADD R4, R5, R5 ;  /* 0x0000000505047221 */ /* 0x000fe20000000000 */
[----:B------:R-:W-:-:S02]  /*05d0*/  FSETP.NEU.OR P0, PT, R15, RZ, P0 ;  /* 0x000000ff0f00720b */ /* 0x000fc4000070d400 */
[----:B------:R-:W-:-:S11]  /*05e0*/  MOV R9, R15 ;  /* 0x0000000f00097202 */ /* 0x000fd60000000f00 */
[----:B------:R-:W-:Y:S05]  /*05f0*/  @P0 BRA P1, `(.L_x_7) ;  /* 0xfffffffc00a40947 */ /* 0x000fea000083ffff */
.L_x_6:
[----:B-12---:R-:W-:Y:S05]  /*0600*/  BSYNC.RECONVERGENT B0 ;  /* 0x0000000000007941 */ /* 0x006fea0003800200 */
.L_x_5:
[----:B------:R-:W0:Y:S08]  /*0610*/  F2F.F64.F32 R2, R2 ;  /* 0x0000000200027310 */ /* 0x000e300000201800 */
[----:B------:R-:W1:Y:S02]  /*0620*/  F2F.F64.F32 R4, R4 ;  /* 0x0000000400047310 */ /* 0x000e640000201800 */
.L_x_0:
[----:B------:R-:W2:Y:S01]  /*0630*/  LDC R20, c[0x0][0x3a8] ;  /* 0x0000ea00ff147b82 */ /* 0x000ea20000000800 */
[----:B------:R-:W3:Y:S01]  /*0640*/  LDCU UR8, c[0x0][0x3b8] ;  /* 0x00007700ff0877ac */ /* 0x000ee20008000800 */
[----:B------:R-:W4:Y:S06]  /*0650*/  F2F.F64.F32 R12, R9 ;  /* 0x00000009000c7310 */ /* 0x000f2c0000201800 */
[----:B------:R-:W5:Y:S02]  /*0660*/  LDC.64 R18, c[0x0][0x380] ;  /* 0x0000e000ff127b82 */ /* 0x000f640000000a00 */
[----:B------:R-:W0:Y:S06]  /*0670*/  F2F.F64.F32 R16, R8 ;  /* 0x0000000800107310 */ /* 0x000e2c0000201800 */
[----:B------:R-:W1:Y:S01]  /*0680*/  LDC.64 R14, c[0x0][0x388] ;  /* 0x0000e200ff0e7b82 */ /* 0x000e620000000a00 */
[----:B---3--:R-:W-:-:S07]  /*0690*/  IMAD R21, R7, UR8, R6 ;  /* 0x0000000807157c24 */ /* 0x008fce000f8e0206 */
[----:B------:R-:W3:Y:S01]  /*06a0*/  LDC.64 R10, c[0x0][0x390] ;  /* 0x0000e400ff0a7b82 */ /* 0x000ee20000000a00 */
[----:B--2---:R-:W-:Y:S01]  /*06b0*/  ISETP.NE.AND P0, PT, R20, 0x2, PT ;  /* 0x000000021400780c */ /* 0x004fe20003f05270 */
[----:B-----5:R-:W-:-:S05]  /*06c0*/  IMAD.WIDE R6, R21, 0x4, R18 ;  /* 0x0000000415067825 */ /* 0x020fca00078e0212 */
[----:B------:R2:W-:Y:S01]  /*06d0*/  STG.E desc[UR4][R6.64], R0 ;  /* 0x0000000006007986 */ /* 0x0005e2000c101904 */
[----:B-1----:R-:W-:-:S05]  /*06e0*/  IMAD.WIDE R14, R21, 0x8, R14 ;  /* 0x00000008150e7825 */ /* 0x002fca00078e020e */
[----:B----4-:R2:W-:Y:S01]  /*06f0*/  STG.E.64 desc[UR4][R14.64], R12 ;  /* 0x0000000c0e007986 */ /* 0x0105e2000c101b04 */
[----:B---3--:R-:W-:-:S05]  /*0700*/  IMAD.WIDE R10, R21, 0x8, R10 ;  /* 0x00000008150a7825 */ /* 0x008fca00078e020a */
[----:B0-----:R2:W-:Y:S01]  /*0710*/  STG.E.64 desc[UR4][R10.64], R16 ;  /* 0x000000100a007986 */ /* 0x0015e2000c101b04 */
[----:B------:R-:W-:Y:S05]  /*0720*/  @P0 EXIT ;  /* 0x000000000000094d */ /* 0x000fea0003800000 */
[----:B--2---:R-:W0:Y:S08]  /*0730*/  LDC.64 R6, c[0x0][0x398] ;  /* 0x0000e600ff067b82 */ /* 0x004e300000000a00 */
[----:B------:R-:W1:Y:S01]  /*0740*/  LDC.64 R8, c[0x0][0x3a0] ;  /* 0x0000e800ff087b82 */ /* 0x000e620000000a00 */
[----:B0-----:R-:W-:-:S05]  /*0750*/  IMAD.WIDE R6, R21, 0x8, R6 ;  /* 0x0000000815067825 */ /* 0x001fca00078e0206 */
[----:B------:R-:W-:Y:S01]  /*0760*/  STG.E.64 desc[UR4][R6.64], R2 ;  /* 0x0000000206007986 */ /* 0x000fe2000c101b04 */
[----:B-1----:R-:W-:-:S05]  /*0770*/  IMAD.WIDE R8, R21, 0x8, R8 ;  /* 0x0000000815087825 */ /* 0x002fca00078e0208 */
[----:B------:R-:W-:Y:S01]  /*0780*/  STG.E.64 desc[UR4][R8.64], R4 ;  /* 0x0000000408007986 */ /* 0x000fe2000c101b04 */
[----:B------:R-:W-:Y:S05]  /*0790*/  EXIT ;  /* 0x000000000000794d */ /* 0x000fea0003800000 */
.L_x_8:
[----:B------:R-:W-:-:S00]  /*07a0*/  BRA `(.L_x_8) ;  /* 0xfffffffc00fc7947 */ /* 0x000fc0000383ffff */
[----:B------:R-:W-:-:S00]  /*07b0*/  NOP ;  /* 0x0000000000007918 */ /* 0x000fc00000000000 */
        /* <DEDUP_REMOVED lines=12> */
.L_x_9:


//--------------------- .nv.shared.reserved.0     --------------------------
	.section	.nv.shared.reserved.0,"aw",@nobits
	.weak		__nv_reservedSMEM_offset_0_alias
	.size		__nv_reservedSMEM_offset_0_alias, 0, 64
	.other		__nv_reservedSMEM_offset_0_alias,@"STO_CUDA_RESERVED_SHARED STV_DEFAULT"
__nv_reservedSMEM_offset_0_alias:
	.zero		0
	.zero		64


//--------------------- .nv.constant0.compute     --------------------------
	.section	.nv.constant0.compute,"a",@progbits
	.sectionflags	@""
	.align	4
.nv.constant0.compute:
	.zero		1024


//--------------------- SYMBOLS --------------------------

	.type		.nv.reservedSmem.offset0,@object
	.size		.nv.reservedSmem.offset0,0x4
